	.headerflags	@"EF_CUDA_TEXMODE_UNIFIED EF_CUDA_64BIT_ADDRESS EF_CUDA_ACCELERATORS EF_CUDA_SM90 EF_CUDA_VIRTUAL_SM(EF_CUDA_SM90)"
	.elftype	@"ET_EXEC"


//--------------------- .nv.info                  --------------------------
	.section	.nv.info,"",@"SHT_CUDA_INFO"
	.align	4


	//----- nvinfo : EIATTR_REGCOUNT
	.align		4
        /*0000*/ 	.byte	0x04, 0x2f
        /*0002*/ 	.short	(.L_1 - .L_0)
	.align		4
.L_0:
        /*0004*/ 	.word	index@(triton_red_fused__to_copy_add_div_mul_pow_sum_2)
        /*0008*/ 	.word	0x00000028


	//----- nvinfo : EIATTR_MIN_STACK_SIZE
	.align		4
.L_1:
        /*000c*/ 	.byte	0x04, 0x12
        /*000e*/ 	.short	(.L_3 - .L_2)
	.align		4
.L_2:
        /*0010*/ 	.word	index@(triton_red_fused__to_copy_add_div_mul_pow_sum_2)
        /*0014*/ 	.word	0x00000000


	//----- nvinfo : EIATTR_FRAME_SIZE
	.align		4
.L_3:
        /*0018*/ 	.byte	0x04, 0x11
        /*001a*/ 	.short	(.L_5 - .L_4)
	.align		4
.L_4:
        /*001c*/ 	.word	index@(triton_red_fused__to_copy_add_div_mul_pow_sum_2)
        /*0020*/ 	.word	0x00000000


	//----- nvinfo : EIATTR_MIN_STACK_SIZE
	.align		4
.L_5:
        /*0024*/ 	.byte	0x04, 0x12
        /*0026*/ 	.short	(.L_7 - .L_6)
	.align		4
.L_6:
        /*0028*/ 	.word	index@(triton_red_fused__to_copy_add_div_mul_pow_sum_2)
        /*002c*/ 	.word	0x00000000
.L_7:


//--------------------- .nv.info.triton_red_fused__to_copy_add_div_mul_pow_sum_2 --------------------------
	.section	.nv.info.triton_red_fused__to_copy_add_div_mul_pow_sum_2,"",@"SHT_CUDA_INFO"
	.sectionflags	@""
	.align	4


	//----- nvinfo : EIATTR_CUDA_API_VERSION
	.align		4
        /*0000*/ 	.byte	0x04, 0x37
        /*0002*/ 	.short	(.L_9 - .L_8)
.L_8:
        /*0004*/ 	.word	0x0000007c


	//----- nvinfo : EIATTR_KPARAM_INFO
	.align		4
.L_9:
        /*0008*/ 	.byte	0x04, 0x17
        /*000a*/ 	.short	(.L_11 - .L_10)
.L_10:
        /*000c*/ 	.word	0x00000000
        /*0010*/ 	.short	0x0006
        /*0012*/ 	.short	0x0028
        /*0014*/ 	.byte	0x00, 0xf4, 0x21, 0x00


	//----- nvinfo : EIATTR_KPARAM_INFO
	.align		4
.L_11:
        /*0018*/ 	.byte	0x04, 0x17
        /*001a*/ 	.short	(.L_13 - .L_12)
.L_12:
        /*001c*/ 	.word	0x00000000
        /*0020*/ 	.short	0x0005
        /*0022*/ 	.short	0x0024
        /*0024*/ 	.byte	0x00, 0xf0, 0x11, 0x00


	//----- nvinfo : EIATTR_KPARAM_INFO
	.align		4
.L_13:
        /*0028*/ 	.byte	0x04, 0x17
        /*002a*/ 	.short	(.L_15 - .L_14)
.L_14:
        /*002c*/ 	.word	0x00000000
        /*0030*/ 	.short	0x0004
        /*0032*/ 	.short	0x0020
        /*0034*/ 	.byte	0x00, 0xf0, 0x11, 0x00


	//----- nvinfo : EIATTR_KPARAM_INFO
	.align		4
.L_15:
        /*0038*/ 	.byte	0x04, 0x17
        /*003a*/ 	.short	(.L_17 - .L_16)
.L_16:
        /*003c*/ 	.word	0x00000000
        /*0040*/ 	.short	0x0003
        /*0042*/ 	.short	0x0018
        /*0044*/ 	.byte	0x00, 0xf4, 0x21, 0x00


	//----- nvinfo : EIATTR_KPARAM_INFO
	.align		4
.L_17:
        /*0048*/ 	.byte	0x04, 0x17
        /*004a*/ 	.short	(.L_19 - .L_18)
.L_18:
        /*004c*/ 	.word	0x00000000
        /*0050*/ 	.short	0x0002
        /*0052*/ 	.short	0x0010
        /*0054*/ 	.byte	0x00, 0xf4, 0x21, 0x00


	//----- nvinfo : EIATTR_KPARAM_INFO
	.align		4
.L_19:
        /*0058*/ 	.byte	0x04, 0x17
        /*005a*/ 	.short	(.L_21 - .L_20)
.L_20:
        /*005c*/ 	.word	0x00000000
        /*0060*/ 	.short	0x0001
        /*0062*/ 	.short	0x0008
        /*0064*/ 	.byte	0x00, 0xf4, 0x21, 0x00


	//----- nvinfo : EIATTR_KPARAM_INFO
	.align		4
.L_21:
        /*0068*/ 	.byte	0x04, 0x17
        /*006a*/ 	.short	(.L_23 - .L_22)
.L_22:
        /*006c*/ 	.word	0x00000000
        /*0070*/ 	.short	0x0000
        /*0072*/ 	.short	0x0000
        /*0074*/ 	.byte	0x00, 0xf4, 0x21, 0x00


	//----- nvinfo : EIATTR_SPARSE_MMA_MASK
	.align		4
.L_23:
        /*0078*/ 	.byte	0x03, 0x50
        /*007a*/ 	.short	0x0000


	//----- nvinfo : EIATTR_MAXREG_COUNT
	.align		4
        /*007c*/ 	.byte	0x03, 0x1b
        /*007e*/ 	.short	0x0080


	//----- nvinfo : EIATTR_COOP_GROUP_MASK_REGIDS
	.align		4
        /*0080*/ 	.byte	0x04, 0x29
        /*0082*/ 	.short	(.L_25 - .L_24)


	//   ....[0]....
.L_24:
        /*0084*/ 	.word	0xffffffff


	//   ....[1]....
        /*0088*/ 	.word	0xffffffff


	//   ....[2]....
        /*008c*/ 	.word	0xffffffff


	//   ....[3]....
        /*0090*/ 	.word	0xffffffff


	//   ....[4]....
        /*0094*/ 	.word	0xffffffff


	//   ....[5]....
        /*0098*/ 	.word	0xffffffff


	//----- nvinfo : EIATTR_COOP_GROUP_INSTR_OFFSETS
	.align		4
.L_25:
        /*009c*/ 	.byte	0x04, 0x28
        /*009e*/ 	.short	(.L_27 - .L_26)


	//   ....[0]....
.L_26:
        /*00a0*/ 	.word	0x00000680


	//   ....[1]....
        /*00a4*/ 	.word	0x000006e0


	//   ....[2]....
        /*00a8*/ 	.word	0x00000710


	//   ....[3]....
        /*00ac*/ 	.word	0x00000740


	//   ....[4]....
        /*00b0*/ 	.word	0x00000770


	//   ....[5]....
        /*00b4*/ 	.word	0x00000820


	//----- nvinfo : EIATTR_EXIT_INSTR_OFFSETS
	.align		4
.L_27:
        /*00b8*/ 	.byte	0x04, 0x1c
        /*00ba*/ 	.short	(.L_29 - .L_28)


	//   ....[0]....
.L_28:
        /*00bc*/ 	.word	0x00000dd0


	//----- nvinfo : EIATTR_REQNTID
	.align		4
.L_29:
        /*00c0*/ 	.byte	0x04, 0x10
        /*00c2*/ 	.short	(.L_31 - .L_30)
.L_30:
        /*00c4*/ 	.word	0x00000200
        /*00c8*/ 	.word	0x00000001
        /*00cc*/ 	.word	0x00000001


	//----- nvinfo : EIATTR_CBANK_PARAM_SIZE
	.align		4
.L_31:
        /*00d0*/ 	.byte	0x03, 0x19
        /*00d2*/ 	.short	0x0030


	//----- nvinfo : EIATTR_PARAM_CBANK
	.align		4
        /*00d4*/ 	.byte	0x04, 0x0a
        /*00d6*/ 	.short	(.L_33 - .L_32)
	.align		4
.L_32:
        /*00d8*/ 	.word	index@(.nv.constant0.triton_red_fused__to_copy_add_div_mul_pow_sum_2)
        /*00dc*/ 	.short	0x0210
        /*00de*/ 	.short	0x0030


	//----- nvinfo : EIATTR_SW_WAR
	.align		4
.L_33:
        /*00e0*/ 	.byte	0x04, 0x36
        /*00e2*/ 	.short	(.L_35 - .L_34)
.L_34:
        /*00e4*/ 	.word	0x00000008
.L_35:


//--------------------- .nv.callgraph             --------------------------
	.section	.nv.callgraph,"",@"SHT_CUDA_CALLGRAPH"
	.align	4
	.sectionentsize	8
	.align		4
        /*0000*/ 	.word	0x00000000
	.align		4
        /*0004*/ 	.word	0xffffffff
	.align		4
        /*0008*/ 	.word	0x00000000
	.align		4
        /*000c*/ 	.word	0xfffffffe
	.align		4
        /*0010*/ 	.word	0x00000000
	.align		4
        /*0014*/ 	.word	0xfffffffd
	.align		4
        /*0018*/ 	.word	0x00000000
	.align		4
        /*001c*/ 	.word	0xfffffffc


//--------------------- .text.triton_red_fused__to_copy_add_div_mul_pow_sum_2 --------------------------
	.section	.text.triton_red_fused__to_copy_add_div_mul_pow_sum_2,"ax",@progbits
	.sectionflags	@"SHF_BARRIERS=1"
	.align	128
        .global         triton_red_fused__to_copy_add_div_mul_pow_sum_2
        .type           triton_red_fused__to_copy_add_div_mul_pow_sum_2,@function
        .size           triton_red_fused__to_copy_add_div_mul_pow_sum_2,(.L_x_3 - triton_red_fused__to_copy_add_div_mul_pow_sum_2)
        .other          triton_red_fused__to_copy_add_div_mul_pow_sum_2,@"STO_CUDA_ENTRY STV_DEFAULT"
triton_red_fused__to_copy_add_div_mul_pow_sum_2:
.text.triton_red_fused__to_copy_add_div_mul_pow_sum_2:
[----:B------:R-:W0:Y:S02]  /*0000*/  LDC R1, c[0x0][0x28] ;  /* 0x00000a00ff017b82 */ /* 0x000e240000000800 */
[----:B------:R-:W1:Y:S01]  /*0010*/  S2R R0, SR_TID.X ;  /* 0x0000000000007919 */ /* 0x000e620000002100 */
[----:B------:R-:W2:Y:S01]  /*0020*/  S2UR UR4, SR_CTAID.X ;  /* 0x00000000000479c3 */ /* 0x000ea20000002500 */
[----:B------:R-:W-:Y:S01]  /*0030*/  UMOV UR5, 0x400 ;  /* 0x0000040000057882 */ /* 0x000fe20000000000 */
[----:B------:R-:W-:Y:S01]  /*0040*/  HFMA2.MMA R29, -RZ, RZ, 0, 0 ;  /* 0x00000000ff1d7435 */ /* 0x000fe200000001ff */
[----:B------:R-:W-:Y:S01]  /*0050*/  ULDC UR7, c[0x0][0x230] ;  /* 0x00008c0000077ab9 */ /* 0x000fe20000000800 */
[----:B------:R-:W-:Y:S01]  /*0060*/  HFMA2.MMA R32, -RZ, RZ, 0, 0 ;  /* 0x00000000ff207435 */ /* 0x000fe200000001ff */
[----:B------:R-:W-:Y:S02]  /*0070*/  MOV R24, 0xfffffe00 ;  /* 0xfffffe0000187802 */ /* 0x000fe40000000f00 */
[----:B------:R-:W-:Y:S02]  /*0080*/  CS2R R6, SRZ ;  /* 0x0000000000067805 */ /* 0x000fe4000001ff00 */
[----:B------:R-:W-:Y:S01]  /*0090*/  MOV R25, 0xffffffff ;  /* 0xffffffff00197802 */ /* 0x000fe20000000f00 */
[----:B------:R-:W3:Y:S01]  /*00a0*/  LDC.64 R26, c[0x0][0x218] ;  /* 0x00008600ff1a7b82 */ /* 0x000ee20000000a00 */
[----:B------:R-:W-:-:S02]  /*00b0*/  CS2R R30, SRZ ;  /* 0x00000000001e7805 */ /* 0x000fc4000001ff00 */
[----:B------:R-:W-:-:S05]  /*00c0*/  MOV R34, RZ ;  /* 0x000000ff00227202 */ /* 0x000fca0000000f00 */
[----:B------:R-:W4:Y:S01]  /*00d0*/  S2UR UR6, SR_CgaCtaId ;  /* 0x00000000000679c3 */ /* 0x000f220000008800 */
[----:B--2---:R-:W-:Y:S01]  /*00e0*/  USHF.L.U32 UR4, UR4, 0x3, URZ ;  /* 0x0000000304047899 */ /* 0x004fe2000800063f */
[C---:B-1----:R-:W-:Y:S02]  /*00f0*/  LOP3.LUT R9, R0.reuse, 0x1ff, RZ, 0xc0, !PT ;  /* 0x000001ff00097812 */ /* 0x042fe400078ec0ff */
[----:B------:R-:W-:Y:S02]  /*0100*/  SHF.R.U32.HI R28, RZ, 0x6, R0 ;  /* 0x00000006ff1c7819 */ /* 0x000fe40000011600 */
[----:B------:R-:W-:Y:S01]  /*0110*/  SHF.L.U32 R0, R0, 0x3, RZ ;  /* 0x0000000300007819 */ /* 0x000fe200000006ff */
[----:B---3--:R-:W-:Y:S01]  /*0120*/  IMAD.WIDE.U32 R26, R9, 0x2, R26 ;  /* 0x00000002091a7825 */ /* 0x008fe200078e001a */
[----:B------:R-:W-:Y:S02]  /*0130*/  SGXT.U32 R28, R28, 0x3 ;  /* 0x000000031c1c781a */ /* 0x000fe40000000000 */
[----:B------:R-:W-:Y:S01]  /*0140*/  LOP3.LUT R5, R0, 0x1f8, RZ, 0xc0, !PT ;  /* 0x000001f800057812 */ /* 0x000fe200078ec0ff */
[----:B----4-:R-:W-:Y:S01]  /*0150*/  UPRMT UR5, UR6, 0x654, UR5 ;  /* 0x0000065406057896 */ /* 0x010fe20008000005 */
[----:B------:R-:W-:-:S02]  /*0160*/  LOP3.LUT R28, R28, UR4, RZ, 0xfc, !PT ;  /* 0x000000041c1c7c12 */ /* 0x000fc4000f8efcff */
[----:B------:R-:W-:Y:S02]  /*0170*/  MOV R3, R27 ;  /* 0x0000001b00037202 */ /* 0x000fe40000000f00 */
[----:B------:R-:W-:Y:S01]  /*0180*/  MOV R33, R27 ;  /* 0x0000001b00217202 */ /* 0x000fe20000000f00 */
[----:B------:R-:W-:Y:S01]  /*0190*/  HFMA2.MMA R27, -RZ, RZ, 0, 0 ;  /* 0x00000000ff1b7435 */ /* 0x000fe200000001ff */
[----:B------:R-:W-:Y:S02]  /*01a0*/  LEA R4, R5, UR5, 0x2 ;  /* 0x0000000505047c11 */ /* 0x000fe4000f8e10ff */
[----:B------:R-:W-:Y:S02]  /*01b0*/  MOV R2, R26 ;  /* 0x0000001a00027202 */ /* 0x000fe40000000f00 */
[----:B------:R-:W-:Y:S02]  /*01c0*/  LEA R0, R9, UR5, 0x2 ;  /* 0x0000000509007c11 */ /* 0x000fe4000f8e10ff */
[----:B------:R-:W-:-:S02]  /*01d0*/  LEA R5, R28, R5, 0xc ;  /* 0x000000051c057211 */ /* 0x000fc400078e60ff */
[----:B------:R-:W-:Y:S01]  /*01e0*/  ISETP.GE.AND P1, PT, R28, UR7, PT ;  /* 0x000000071c007c0c */ /* 0x000fe2000bf26270 */
[----:B------:R-:W-:-:S12]  /*01f0*/  ULDC.64 UR6, c[0x0][0x208] ;  /* 0x0000820000067ab9 */ /* 0x000fd80000000a00 */
.L_x_0:
[----:B------:R-:W-:Y:S01]  /*0200*/  MOV R12, R26 ;  /* 0x0000001a000c7202 */ /* 0x000fe20000000f00 */
[----:B------:R-:W1:Y:S01]  /*0210*/  LDC.64 R22, c[0x0][0x210] ;  /* 0x00008400ff167b82 */ /* 0x000e620000000a00 */
[----:B------:R-:W-:-:S05]  /*0220*/  MOV R13, R33 ;  /* 0x00000021000d7202 */ /* 0x000fca0000000f00 */
[----:B------:R2:W3:Y:S01]  /*0230*/  LDG.E.EL.U16 R16, desc[UR6][R12.64] ;  /* 0x000000060c107981 */ /* 0x0004e2000c2e1500 */
[----:B------:R-:W-:Y:S01]  /*0240*/  IADD3 R24, P0, R24, 0x200, RZ ;  /* 0x0000020018187810 */ /* 0x000fe20007f1e0ff */
[----:B------:R-:W4:Y:S01]  /*0250*/  LDC.64 R20, c[0x0][0x220] ;  /* 0x00008800ff147b82 */ /* 0x000f220000000a00 */
[----:B------:R-:W-:Y:S02]  /*0260*/  CS2R R10, SRZ ;  /* 0x00000000000a7805 */ /* 0x000fe4000001ff00 */
[----:B------:R-:W-:Y:S02]  /*0270*/  CS2R R14, SRZ ;  /* 0x00000000000e7805 */ /* 0x000fe4000001ff00 */
[----:B------:R-:W-:Y:S02]  /*0280*/  LOP3.LUT R9, R5, R24, RZ, 0xfc, !PT ;  /* 0x0000001805097212 */ /* 0x000fe400078efcff */
[----:B--2---:R-:W-:-:S03]  /*0290*/  CS2R R12, SRZ ;  /* 0x00000000000c7805 */ /* 0x004fc6000001ff00 */
[----:B-1----:R-:W-:-:S04]  /*02a0*/  IMAD.WIDE R22, R9, 0x2, R22 ;  /* 0x0000000209167825 */ /* 0x002fc800078e0216 */
[----:B----4-:R-:W-:Y:S01]  /*02b0*/  IMAD.WIDE R20, R9, 0x2, R20 ;  /* 0x0000000209147825 */ /* 0x010fe200078e0214 */
[----:B------:R-:W-:-:S04]  /*02c0*/  CS2R R8, SRZ ;  /* 0x0000000000087805 */ /* 0x000fc8000001ff00 */
[----:B------:R-:W2:Y:S04]  /*02d0*/  @!P1 LDG.E.EL.128 R12, desc[UR6][R20.64] ;  /* 0x00000006140c9981 */ /* 0x000ea8000c2e1d00 */
[----:B------:R1:W4:Y:S01]  /*02e0*/  @!P1 LDG.E.EL.128 R8, desc[UR6][R22.64] ;  /* 0x0000000616089981 */ /* 0x000322000c2e1d00 */
[----:B------:R-:W-:Y:S01]  /*02f0*/  BAR.SYNC.DEFER_BLOCKING 0x0 ;  /* 0x0000000000007b1d */ /* 0x000fe20000010000 */
[----:B------:R-:W-:Y:S02]  /*0300*/  IADD3.X R25, RZ, R25, RZ, P0, !PT ;  /* 0x00000019ff197210 */ /* 0x000fe400007fe4ff */
[----:B------:R-:W-:-:S04]  /*0310*/  ISETP.GE.U32.AND P0, PT, R24, 0xe00, PT ;  /* 0x00000e001800780c */ /* 0x000fc80003f06070 */
[----:B------:R-:W-:Y:S02]  /*0320*/  ISETP.GE.U32.AND.EX P0, PT, R25, RZ, PT, P0 ;  /* 0x000000ff1900720c */ /* 0x000fe40003f06100 */
[----:B------:R-:W-:-:S04]  /*0330*/  IADD3 R26, P2, R26, 0x400, RZ ;  /* 0x000004001a1a7810 */ /* 0x000fc80007f5e0ff */
[----:B------:R-:W-:Y:S01]  /*0340*/  IADD3.X R33, RZ, R33, RZ, P2, !PT ;  /* 0x00000021ff217210 */ /* 0x000fe200017fe4ff */
[----:B---3--:R-:W-:-:S05]  /*0350*/  HADD2.F32 R37, -RZ, R16.H0_H0 ;  /* 0x20000010ff257230 */ /* 0x008fca0000004100 */
[----:B------:R-:W-:Y:S01]  /*0360*/  STS [R0], R37 ;  /* 0x0000002500007388 */ /* 0x000fe20000000800 */
[----:B------:R-:W-:Y:S06]  /*0370*/  BAR.SYNC.DEFER_BLOCKING 0x0 ;  /* 0x0000000000007b1d */ /* 0x000fec0000010000 */
[----:B------:R-:W3:Y:S04]  /*0380*/  LDS.128 R16, [R4+0x10] ;  /* 0x0000100004107984 */ /* 0x000ee80000000c00 */
[----:B-1----:R-:W1:Y:S01]  /*0390*/  LDS.128 R20, [R4] ;  /* 0x0000000004147984 */ /* 0x002e620000000c00 */
[----:B----4-:R-:W-:-:S02]  /*03a0*/  HADD2.F32 R36, -RZ, R11.H1_H1 ;  /* 0x3000000bff247230 */ /* 0x010fc40000004100 */
[----:B------:R-:W-:Y:S02]  /*03b0*/  HADD2.F32 R11, -RZ, R11.H0_H0 ;  /* 0x2000000bff0b7230 */ /* 0x000fe40000004100 */
[----:B--2---:R-:W-:Y:S02]  /*03c0*/  HADD2.F32 R35, -RZ, R15.H1_H1 ;  /* 0x3000000fff237230 */ /* 0x004fe40000004100 */
[----:B------:R-:W-:Y:S02]  /*03d0*/  HADD2.F32 R15, -RZ, R15.H0_H0 ;  /* 0x2000000fff0f7230 */ /* 0x000fe40000004100 */
[----:B---3--:R-:W-:Y:S01]  /*03e0*/  FMUL R11, R11, R18 ;  /* 0x000000120b0b7220 */ /* 0x008fe20000400000 */
[----:B------:R-:W-:-:S03]  /*03f0*/  HADD2.F32 R18, -RZ, R10.H1_H1 ;  /* 0x3000000aff127230 */ /* 0x000fc60000004100 */
[----:B------:R-:W-:Y:S01]  /*0400*/  @!P1 FFMA R32, R15, R11, R32 ;  /* 0x0000000b0f209223 */ /* 0x000fe20000000020 */
[----:B------:R-:W-:Y:S02]  /*0410*/  HADD2.F32 R15, -RZ, R14.H1_H1 ;  /* 0x3000000eff0f7230 */ /* 0x000fe40000004100 */
[----:B------:R-:W-:Y:S01]  /*0420*/  FMUL R17, R18, R17 ;  /* 0x0000001112117220 */ /* 0x000fe20000400000 */
[----:B------:R-:W-:-:S03]  /*0430*/  HADD2.F32 R11, -RZ, R10.H0_H0 ;  /* 0x2000000aff0b7230 */ /* 0x000fc60000004100 */
[----:B------:R-:W-:Y:S01]  /*0440*/  @!P1 FFMA R34, R15, R17, R34 ;  /* 0x000000110f229223 */ /* 0x000fe20000000022 */
[----:B------:R-:W-:Y:S02]  /*0450*/  HADD2.F32 R17, -RZ, R14.H0_H0 ;  /* 0x2000000eff117230 */ /* 0x000fe40000004100 */
[----:B------:R-:W-:Y:S01]  /*0460*/  FMUL R16, R11, R16 ;  /* 0x000000100b107220 */ /* 0x000fe20000400000 */
[----:B------:R-:W-:Y:S02]  /*0470*/  HADD2.F32 R11, -RZ, R8.H0_H0 ;  /* 0x20000008ff0b7230 */ /* 0x000fe40000004100 */
[----:B------:R-:W-:Y:S02]  /*0480*/  HADD2.F32 R8, -RZ, R8.H1_H1 ;  /* 0x30000008ff087230 */ /* 0x000fe40000004100 */
[----:B------:R-:W-:Y:S02]  /*0490*/  HADD2.F32 R15, -RZ, R9.H0_H0 ;  /* 0x20000009ff0f7230 */ /* 0x000fe40000004100 */
[----:B------:R-:W-:-:S02]  /*04a0*/  HADD2.F32 R10, -RZ, R9.H1_H1 ;  /* 0x30000009ff0a7230 */ /* 0x000fc40000004100 */
[----:B------:R-:W-:Y:S01]  /*04b0*/  @!P1 FFMA R30, R17, R16, R30 ;  /* 0x00000010111e9223 */ /* 0x000fe2000000001e */
[----:B------:R-:W-:Y:S02]  /*04c0*/  HADD2.F32 R9, -RZ, R12.H1_H1 ;  /* 0x3000000cff097230 */ /* 0x000fe40000004100 */
[----:B------:R-:W-:Y:S01]  /*04d0*/  FMUL R36, R36, R19 ;  /* 0x0000001324247220 */ /* 0x000fe20000400000 */
[----:B------:R-:W-:Y:S02]  /*04e0*/  HADD2.F32 R14, -RZ, R13.H1_H1 ;  /* 0x3000000dff0e7230 */ /* 0x000fe40000004100 */
[----:B-1----:R-:W-:Y:S01]  /*04f0*/  FMUL R10, R10, R23 ;  /* 0x000000170a0a7220 */ /* 0x002fe20000400000 */
[----:B------:R-:W-:Y:S02]  /*0500*/  HADD2.F32 R16, -RZ, R13.H0_H0 ;  /* 0x2000000dff107230 */ /* 0x000fe40000004100 */
[----:B------:R-:W-:Y:S01]  /*0510*/  FMUL R15, R15, R22 ;  /* 0x000000160f0f7220 */ /* 0x000fe20000400000 */
[----:B------:R-:W-:-:S02]  /*0520*/  HADD2.F32 R12, -RZ, R12.H0_H0 ;  /* 0x2000000cff0c7230 */ /* 0x000fc40000004100 */
[----:B------:R-:W-:Y:S01]  /*0530*/  FMUL R8, R8, R21 ;  /* 0x0000001508087220 */ /* 0x000fe20000400000 */
[----:B------:R-:W-:Y:S01]  /*0540*/  FMUL R11, R11, R20 ;  /* 0x000000140b0b7220 */ /* 0x000fe20000400000 */
[----:B------:R-:W-:Y:S01]  /*0550*/  @!P1 FFMA R31, R35, R36, R31 ;  /* 0x00000024231f9223 */ /* 0x000fe2000000001f */
[----:B------:R-:W-:Y:S01]  /*0560*/  @!P1 FFMA R7, R14, R10, R7 ;  /* 0x0000000a0e079223 */ /* 0x000fe20000000007 */
[----:B------:R-:W-:Y:S01]  /*0570*/  @!P1 FFMA R27, R16, R15, R27 ;  /* 0x0000000f101b9223 */ /* 0x000fe2000000001b */
[----:B------:R-:W-:Y:S01]  /*0580*/  @!P1 FFMA R6, R9, R8, R6 ;  /* 0x0000000809069223 */ /* 0x000fe20000000006 */
[----:B------:R-:W-:Y:S01]  /*0590*/  @!P1 FFMA R29, R12, R11, R29 ;  /* 0x0000000b0c1d9223 */ /* 0x000fe2000000001d */
[----:B------:R-:W-:Y:S06]  /*05a0*/  @!P0 BRA `(.L_x_0) ;  /* 0xfffffffc00148947 */ /* 0x000fec000383ffff */
[----:B------:R-:W-:Y:S01]  /*05b0*/  FADD R6, R29, R6 ;  /* 0x000000061d067221 */ /* 0x000fe20000000000 */
[----:B------:R-:W1:Y:S01]  /*05c0*/  S2R R14, SR_TID.X ;  /* 0x00000000000e7919 */ /* 0x000e620000002100 */
[----:B------:R-:W2:Y:S01]  /*05d0*/  S2UR UR4, SR_CgaCtaId ;  /* 0x00000000000479c3 */ /* 0x000ea20000008800 */
[----:B------:R-:W-:Y:S01]  /*05e0*/  UMOV UR5, 0x400 ;  /* 0x0000040000057882 */ /* 0x000fe20000000000 */
[----:B------:R-:W-:-:S06]  /*05f0*/  FADD R6, R27, R6 ;  /* 0x000000061b067221 */ /* 0x000fcc0000000000 */
[----:B------:R-:W-:Y:S01]  /*0600*/  BAR.SYNC.DEFER_BLOCKING 0x0 ;  /* 0x0000000000007b1d */ /* 0x000fe20000010000 */
[----:B------:R-:W-:Y:S01]  /*0610*/  MOV R26, RZ ;  /* 0x000000ff001a7202 */ /* 0x000fe20000000f00 */
[----:B------:R-:W-:-:S04]  /*0620*/  FADD R7, R7, R6 ;  /* 0x0000000607077221 */ /* 0x000fc80000000000 */
[----:B------:R-:W-:-:S04]  /*0630*/  FADD R7, R30, R7 ;  /* 0x000000071e077221 */ /* 0x000fc80000000000 */
[----:B------:R-:W-:-:S04]  /*0640*/  FADD R7, R34, R7 ;  /* 0x0000000722077221 */ /* 0x000fc80000000000 */
[----:B------:R-:W-:-:S04]  /*0650*/  FADD R32, R32, R7 ;  /* 0x0000000720207221 */ /* 0x000fc80000000000 */
[----:B------:R-:W-:Y:S01]  /*0660*/  FADD R32, R31, R32 ;  /* 0x000000201f207221 */ /* 0x000fe20000000000 */
[----:B--2---:R-:W-:-:S04]  /*0670*/  UPRMT UR4, UR4, 0x654, UR5 ;  /* 0x0000065404047896 */ /* 0x004fc80008000005 */
[----:B------:R-:W2:Y:S01]  /*0680*/  SHFL.BFLY PT, R7, R32, 0x10, 0x1f ;  /* 0x0e001f0020077f89 */ /* 0x000ea200000e0000 */
[----:B-1----:R-:W-:Y:S02]  /*0690*/  SHF.R.U32.HI R10, RZ, 0x6, R14 ;  /* 0x00000006ff0a7819 */ /* 0x002fe4000001160e */
[C---:B------:R-:W-:Y:S02]  /*06a0*/  LOP3.LUT P0, RZ, R14.reuse, 0x1f, RZ, 0xc0, !PT ;  /* 0x0000001f0eff7812 */ /* 0x040fe4000780c0ff */
[C---:B------:R-:W-:Y:S02]  /*06b0*/  ISETP.GE.AND P2, PT, R14.reuse, 0x10, PT ;  /* 0x000000100e00780c */ /* 0x040fe40003f46270 */
[----:B------:R-:W-:Y:S01]  /*06c0*/  LOP3.LUT R13, R14, 0x1, RZ, 0xc0, !PT ;  /* 0x000000010e0d7812 */ /* 0x000fe200078ec0ff */
[----:B--2---:R-:W-:-:S05]  /*06d0*/  FADD R7, R32, R7 ;  /* 0x0000000720077221 */ /* 0x004fca0000000000 */
[----:B------:R-:W1:Y:S02]  /*06e0*/  SHFL.BFLY PT, R6, R7, 0x8, 0x1f ;  /* 0x0d001f0007067f89 */ /* 0x000e6400000e0000 */
[----:B-1----:R-:W-:Y:S01]  /*06f0*/  FADD R6, R7, R6 ;  /* 0x0000000607067221 */ /* 0x002fe20000000000 */
[----:B------:R-:W-:-:S04]  /*0700*/  SGXT.U32 R7, R10, 0x3 ;  /* 0x000000030a07781a */ /* 0x000fc80000000000 */
[----:B------:R-:W1:Y:S02]  /*0710*/  SHFL.BFLY PT, R9, R6, 0x4, 0x1f ;  /* 0x0c801f0006097f89 */ /* 0x000e6400000e0000 */
[----:B-1----:R-:W-:Y:S01]  /*0720*/  FADD R9, R6, R9 ;  /* 0x0000000906097221 */ /* 0x002fe20000000000 */
[----:B------:R-:W-:-:S04]  /*0730*/  SHF.R.U32.HI R6, RZ, 0x3, R14 ;  /* 0x00000003ff067819 */ /* 0x000fc8000001160e */
[----:B------:R-:W1:Y:S02]  /*0740*/  SHFL.BFLY PT, R8, R9, 0x2, 0x1f ;  /* 0x0c401f0009087f89 */ /* 0x000e6400000e0000 */
[----:B-1----:R-:W-:Y:S01]  /*0750*/  FADD R8, R9, R8 ;  /* 0x0000000809087221 */ /* 0x002fe20000000000 */
[----:B------:R-:W-:-:S04]  /*0760*/  SHF.L.U32 R9, R7, 0x3, RZ ;  /* 0x0000000307097819 */ /* 0x000fc800000006ff */
[----:B------:R-:W1:Y:S01]  /*0770*/  SHFL.BFLY PT, R11, R8, 0x1, 0x1f ;  /* 0x0c201f00080b7f89 */ /* 0x000e6200000e0000 */
[----:B------:R-:W-:Y:S02]  /*0780*/  LOP3.LUT R10, R9, 0x4, R6, 0xf8, !PT ;  /* 0x00000004090a7812 */ /* 0x000fe400078ef806 */
[----:B------:R-:W2:Y:S01]  /*0790*/  LDC.64 R6, c[0x0][0x228] ;  /* 0x00008a00ff067b82 */ /* 0x000ea20000000a00 */
[----:B-1----:R-:W-:Y:S01]  /*07a0*/  FADD R15, R8, R11 ;  /* 0x0000000b080f7221 */ /* 0x002fe20000000000 */
[----:B------:R-:W-:Y:S01]  /*07b0*/  LEA R8, R14, UR4, 0x2 ;  /* 0x000000040e087c11 */ /* 0x000fe2000f8e10ff */
[----:B--2---:R-:W-:-:S03]  /*07c0*/  IMAD.WIDE R28, R28, 0x4, R6 ;  /* 0x000000041c1c7825 */ /* 0x004fc600078e0206 */
[----:B------:R-:W-:Y:S02]  /*07d0*/  @!P0 STS [R10+UR4], R15 ;  /* 0x0000000f0a008988 */ /* 0x000fe40008000804 */
[----:B------:R-:W-:Y:S01]  /*07e0*/  BAR.SYNC.DEFER_BLOCKING 0x0 ;  /* 0x0000000000007b1d */ /* 0x000fe20000010000 */
[----:B------:R-:W-:-:S04]  /*07f0*/  ISETP.NE.U32.AND P0, PT, R13, 0x1, PT ;  /* 0x000000010d00780c */ /* 0x000fc80003f05070 */
[----:B------:R-:W-:Y:S01]  /*0800*/  ISETP.LT.AND P0, PT, R14, 0x10, P0 ;  /* 0x000000100e00780c */ /* 0x000fe20000701270 */
[----:B------:R-:W1:Y:S04]  /*0810*/  @!P2 LDS R12, [R8] ;  /* 0x00000000080ca984 */ /* 0x000e680000000800 */
[----:B-1----:R-:W1:Y:S02]  /*0820*/  SHFL.BFLY PT, R11, R12, 0x1, 0x1f ;  /* 0x0c201f000c0b7f89 */ /* 0x002e6400000e0000 */
[----:B-1----:R-:W-:-:S06]  /*0830*/  FADD R11, R12, R11 ;  /* 0x0000000b0c0b7221 */ /* 0x002fcc0000000000 */
[----:B------:R-:W-:Y:S01]  /*0840*/  @P0 STS [R8], R11 ;  /* 0x0000000b08000388 */ /* 0x000fe20000000800 */
[----:B------:R-:W-:Y:S06]  /*0850*/  BAR.SYNC.DEFER_BLOCKING 0x0 ;  /* 0x0000000000007b1d */ /* 0x000fec0000010000 */
[----:B------:R-:W2:Y:S01]  /*0860*/  @!P1 LDG.E.EL R26, desc[UR6][R28.64] ;  /* 0x000000061c1a9981 */ /* 0x000ea2000c2e1900 */
[----:B------:R-:W-:Y:S02]  /*0870*/  MOV R24, 0xfffffe00 ;  /* 0xfffffe0000187802 */ /* 0x000fe40000000f00 */
[----:B------:R-:W-:Y:S01]  /*0880*/  MOV R27, 0xffffffff ;  /* 0xffffffff001b7802 */ /* 0x000fe20000000f00 */
[----:B------:R-:W1:Y:S02]  /*0890*/  LDS R9, [R9+UR4] ;  /* 0x0000000409097984 */ /* 0x000e640008000800 */
[----:B-1----:R-:W-:Y:S01]  /*08a0*/  FMUL R6, R9, -0.5 ;  /* 0xbf00000009067820 */ /* 0x002fe20000400000 */
[----:B--2---:R-:W-:-:S04]  /*08b0*/  FMUL R7, R26, R26 ;  /* 0x0000001a1a077220 */ /* 0x004fc80000400000 */
[----:B------:R-:W-:-:S04]  /*08c0*/  FMUL R7, R7, R26 ;  /* 0x0000001a07077220 */ /* 0x000fc80000400000 */
[----:B------:R-:W-:-:S04]  /*08d0*/  FMUL R6, R6, R7 ;  /* 0x0000000706067220 */ /* 0x000fc80000400000 */
[----:B------:R-:W-:-:S07]  /*08e0*/  FMUL R25, R6, 0.000244140625 ;  /* 0x3980000006197820 */ /* 0x000fce0000400000 */
.L_x_1:
[----:B-1----:R1:W2:Y:S01]  /*08f0*/  LDG.E.EL.U16 R16, desc[UR6][R2.64] ;  /* 0x0000000602107981 */ /* 0x0022a2000c2e1500 */
[----:B------:R-:W3:Y:S01]  /*0900*/  LDC.64 R6, c[0x0][0x210] ;  /* 0x00008400ff067b82 */ /* 0x000ee20000000a00 */
[----:B------:R-:W-:Y:S02]  /*0910*/  IADD3 R24, P0, R24, 0x200, RZ ;  /* 0x0000020018187810 */ /* 0x000fe40007f1e0ff */
[----:B------:R-:W-:Y:S02]  /*0920*/  CS2R R8, SRZ ;  /* 0x0000000000087805 */ /* 0x000fe4000001ff00 */
[----:B------:R-:W-:Y:S02]  /*0930*/  CS2R R10, SRZ ;  /* 0x00000000000a7805 */ /* 0x000fe4000001ff00 */
[----:B------:R-:W-:Y:S01]  /*0940*/  LOP3.LUT R13, R5, R24, RZ, 0xfc, !PT ;  /* 0x00000018050d7212 */ /* 0x000fe200078efcff */
[----:B------:R-:W4:Y:S01]  /*0950*/  LDC.64 R30, c[0x0][0x220] ;  /* 0x00008800ff1e7b82 */ /* 0x000f220000000a00 */
[----:B------:R-:W-:-:S03]  /*0960*/  CS2R R14, SRZ ;  /* 0x00000000000e7805 */ /* 0x000fc6000001ff00 */
[----:B---3--:R-:W-:-:S05]  /*0970*/  IMAD.WIDE R6, R13, 0x2, R6 ;  /* 0x000000020d067825 */ /* 0x008fca00078e0206 */
[----:B------:R-:W3:Y:S01]  /*0980*/  @!P1 LDG.E.EF.128 R8, desc[UR6][R6.64] ;  /* 0x0000000606089981 */ /* 0x000ee2000c0e1d00 */
[----:B----4-:R-:W-:Y:S01]  /*0990*/  IMAD.WIDE R30, R13, 0x2, R30 ;  /* 0x000000020d1e7825 */ /* 0x010fe200078e021e */
[----:B------:R-:W-:-:S06]  /*09a0*/  CS2R R12, SRZ ;  /* 0x00000000000c7805 */ /* 0x000fcc000001ff00 */
[----:B------:R4:W5:Y:S01]  /*09b0*/  @!P1 LDG.E.EF.128 R12, desc[UR6][R30.64] ;  /* 0x000000061e0c9981 */ /* 0x000962000c0e1d00 */
[----:B------:R-:W-:Y:S01]  /*09c0*/  IADD3.X R27, RZ, R27, RZ, P0, !PT ;  /* 0x0000001bff1b7210 */ /* 0x000fe200007fe4ff */
[----:B------:R-:W-:Y:S01]  /*09d0*/  BAR.SYNC.DEFER_BLOCKING 0x0 ;  /* 0x0000000000007b1d */ /* 0x000fe20000010000 */
[----:B------:R-:W-:-:S04]  /*09e0*/  ISETP.GE.U32.AND P0, PT, R24, 0xe00, PT ;  /* 0x00000e001800780c */ /* 0x000fc80003f06070 */
[----:B------:R-:W-:Y:S02]  /*09f0*/  ISETP.GE.U32.AND.EX P0, PT, R27, RZ, PT, P0 ;  /* 0x000000ff1b00720c */ /* 0x000fe40003f06100 */
[----:B-1----:R-:W-:-:S04]  /*0a00*/  IADD3 R2, P2, R2, 0x400, RZ ;  /* 0x0000040002027810 */ /* 0x002fc80007f5e0ff */
[----:B------:R-:W-:Y:S01]  /*0a10*/  IADD3.X R3, RZ, R3, RZ, P2, !PT ;  /* 0x00000003ff037210 */ /* 0x000fe200017fe4ff */
[----:B--2---:R-:W-:-:S05]  /*0a20*/  HADD2.F32 R33, -RZ, R16.H0_H0 ;  /* 0x20000010ff217230 */ /* 0x004fca0000004100 */
[----:B------:R-:W-:Y:S01]  /*0a30*/  STS [R0], R33 ;  /* 0x0000002100007388 */ /* 0x000fe20000000800 */
[----:B------:R-:W-:Y:S06]  /*0a40*/  BAR.SYNC.DEFER_BLOCKING 0x0 ;  /* 0x0000000000007b1d */ /* 0x000fec0000010000 */
[----:B------:R-:W1:Y:S04]  /*0a50*/  LDS.128 R16, [R4] ;  /* 0x0000000004107984 */ /* 0x000e680000000c00 */
[----:B------:R-:W2:Y:S01]  /*0a60*/  LDS.128 R20, [R4+0x10] ;  /* 0x0000100004147984 */ /* 0x000ea20000000c00 */
[----:B---3--:R-:W-:-:S02]  /*0a70*/  HADD2.F32 R29, -RZ, R8.H0_H0 ;  /* 0x20000008ff1d7230 */ /* 0x008fc40000004100 */
[----:B------:R-:W-:Y:S02]  /*0a80*/  HADD2.F32 R8, -RZ, R8.H1_H1 ;  /* 0x30000008ff087230 */ /* 0x000fe40000004100 */
[----:B----4-:R-:W-:Y:S02]  /*0a90*/  HADD2.F32 R30, -RZ, R9.H1_H1 ;  /* 0x30000009ff1e7230 */ /* 0x010fe40000004100 */
[----:B------:R-:W-:Y:S02]  /*0aa0*/  HADD2.F32 R31, -RZ, R9.H0_H0 ;  /* 0x20000009ff1f7230 */ /* 0x000fe40000004100 */
[----:B-----5:R-:W-:Y:S02]  /*0ab0*/  HADD2.F32 R9, -RZ, R14.H0_H0 ;  /* 0x2000000eff097230 */ /* 0x020fe40000004100 */
[----:B------:R-:W-:Y:S02]  /*0ac0*/  HADD2.F32 R14, -RZ, R14.H1_H1 ;  /* 0x3000000eff0e7230 */ /* 0x000fe40000004100 */
[----:B------:R-:W-:-:S02]  /*0ad0*/  HADD2.F32 R28, -RZ, R15.H0_H0 ;  /* 0x2000000fff1c7230 */ /* 0x000fc40000004100 */
[----:B------:R-:W-:Y:S02]  /*0ae0*/  HADD2.F32 R15, -RZ, R15.H1_H1 ;  /* 0x3000000fff0f7230 */ /* 0x000fe40000004100 */
[----:B------:R-:W-:-:S03]  /*0af0*/  FADD R9, R9, R9 ;  /* 0x0000000909097221 */ /* 0x000fc60000000000 */
[----:B------:R-:W-:Y:S01]  /*0b00*/  FADD R15, R15, R15 ;  /* 0x0000000f0f0f7221 */ /* 0x000fe20000000000 */
[----:B-1----:R-:W-:Y:S01]  /*0b10*/  FMUL R17, R8, R17 ;  /* 0x0000001108117220 */ /* 0x002fe20000400000 */
[----:B------:R-:W-:Y:S01]  /*0b20*/  FMUL R29, R29, R16 ;  /* 0x000000101d1d7220 */ /* 0x000fe20000400000 */
[----:B------:R-:W-:Y:S02]  /*0b30*/  HADD2.F32 R8, -RZ, R12.H0_H0 ;  /* 0x2000000cff087230 */ /* 0x000fe40000004100 */
[----:B------:R-:W-:Y:S01]  /*0b40*/  FMUL R31, R18, R31 ;  /* 0x0000001f121f7220 */ /* 0x000fe20000400000 */
[----:B------:R-:W-:Y:S02]  /*0b50*/  HADD2.F32 R12, -RZ, R12.H1_H1 ;  /* 0x3000000cff0c7230 */ /* 0x000fe40000004100 */
[----:B------:R-:W-:Y:S01]  /*0b60*/  FMUL R33, R19, R30 ;  /* 0x0000001e13217220 */ /* 0x000fe20000400000 */
[----:B------:R-:W-:Y:S02]  /*0b70*/  HADD2.F32 R16, -RZ, R13.H0_H0 ;  /* 0x2000000dff107230 */ /* 0x000fe40000004100 */
[----:B------:R-:W-:-:S02]  /*0b80*/  HADD2.F32 R13, -RZ, R13.H1_H1 ;  /* 0x3000000dff0d7230 */ /* 0x000fc40000004100 */
[----:B------:R-:W-:Y:S02]  /*0b90*/  HADD2.F32 R18, -RZ, R10.H1_H1 ;  /* 0x3000000aff127230 */ /* 0x000fe40000004100 */
[----:B------:R-:W-:Y:S02]  /*0ba0*/  HADD2.F32 R19, -RZ, R10.H0_H0 ;  /* 0x2000000aff137230 */ /* 0x000fe40000004100 */
[----:B------:R-:W-:Y:S02]  /*0bb0*/  HADD2.F32 R10, -RZ, R11.H1_H1 ;  /* 0x3000000bff0a7230 */ /* 0x000fe40000004100 */
[----:B------:R-:W-:Y:S02]  /*0bc0*/  HADD2.F32 R11, -RZ, R11.H0_H0 ;  /* 0x2000000bff0b7230 */ /* 0x000fe40000004100 */
[----:B------:R-:W-:Y:S01]  /*0bd0*/  FADD R12, R12, R12 ;  /* 0x0000000c0c0c7221 */ /* 0x000fe20000000000 */
[----:B------:R-:W-:Y:S01]  /*0be0*/  FADD R30, R8, R8 ;  /* 0x00000008081e7221 */ /* 0x000fe20000000000 */
[-C--:B------:R-:W-:Y:S01]  /*0bf0*/  FMUL R17, R17, R26.reuse ;  /* 0x0000001a11117220 */ /* 0x080fe20000400000 */
[----:B------:R-:W-:Y:S01]  /*0c00*/  FADD R8, R13, R13 ;  /* 0x0000000d0d087221 */ /* 0x000fe20000000000 */
[----:B------:R-:W-:Y:S01]  /*0c10*/  FADD R35, R16, R16 ;  /* 0x0000001010237221 */ /* 0x000fe20000000000 */
[-C--:B------:R-:W-:Y:S01]  /*0c20*/  FMUL R33, R33, R26.reuse ;  /* 0x0000001a21217220 */ /* 0x080fe20000400000 */
[----:B------:R-:W-:Y:S01]  /*0c30*/  FMUL R16, R29, R26 ;  /* 0x0000001a1d107220 */ /* 0x000fe20000400000 */
[----:B--2---:R-:W-:Y:S01]  /*0c40*/  FMUL R19, R19, R20 ;  /* 0x0000001413137220 */ /* 0x004fe20000400000 */
[----:B------:R-:W-:Y:S01]  /*0c50*/  FMUL R21, R18, R21 ;  /* 0x0000001512157220 */ /* 0x000fe20000400000 */
[----:B------:R-:W-:Y:S01]  /*0c60*/  FMUL R29, R22, R11 ;  /* 0x0000000b161d7220 */ /* 0x000fe20000400000 */
[----:B------:R-:W-:Y:S01]  /*0c70*/  FMUL R23, R23, R10 ;  /* 0x0000000a17177220 */ /* 0x000fe20000400000 */
[C---:B------:R-:W-:Y:S01]  /*0c80*/  FFMA R12, R25.reuse, R12, R17 ;  /* 0x0000000c190c7223 */ /* 0x040fe20000000011 */
[----:B------:R-:W-:Y:S01]  /*0c90*/  FFMA R17, R25, R8, R33 ;  /* 0x0000000819117223 */ /* 0x000fe20000000021 */
[-C--:B------:R-:W-:Y:S01]  /*0ca0*/  FMUL R32, R31, R26.reuse ;  /* 0x0000001a1f207220 */ /* 0x080fe20000400000 */
[----:B------:R-:W-:Y:S01]  /*0cb0*/  FADD R11, R14, R14 ;  /* 0x0000000e0e0b7221 */ /* 0x000fe20000000000 */
[-C--:B------:R-:W-:Y:S01]  /*0cc0*/  FMUL R10, R19, R26.reuse ;  /* 0x0000001a130a7220 */ /* 0x080fe20000400000 */
[-C--:B------:R-:W-:Y:S01]  /*0cd0*/  FMUL R8, R21, R26.reuse ;  /* 0x0000001a15087220 */ /* 0x080fe20000400000 */
[----:B------:R-:W-:Y:S01]  /*0ce0*/  FADD R31, R28, R28 ;  /* 0x0000001c1c1f7221 */ /* 0x000fe20000000000 */
[-C--:B------:R-:W-:Y:S01]  /*0cf0*/  FMUL R18, R29, R26.reuse ;  /* 0x0000001a1d127220 */ /* 0x080fe20000400000 */
[----:B------:R-:W-:Y:S01]  /*0d00*/  FMUL R14, R23, R26 ;  /* 0x0000001a170e7220 */ /* 0x000fe20000400000 */
[C---:B------:R-:W-:Y:S01]  /*0d10*/  FFMA R13, R25.reuse, R30, R16 ;  /* 0x0000001e190d7223 */ /* 0x040fe20000000010 */
[C---:B------:R-:W-:Y:S01]  /*0d20*/  FFMA R10, R25.reuse, R9, R10 ;  /* 0x00000009190a7223 */ /* 0x040fe2000000000a */
[C---:B------:R-:W-:Y:S01]  /*0d30*/  FFMA R11, R25.reuse, R11, R8 ;  /* 0x0000000b190b7223 */ /* 0x040fe20000000008 */
[C---:B------:R-:W-:Y:S01]  /*0d40*/  FFMA R16, R25.reuse, R35, R32 ;  /* 0x0000002319107223 */ /* 0x040fe20000000020 */
[C---:B------:R-:W-:Y:S01]  /*0d50*/  FFMA R18, R25.reuse, R31, R18 ;  /* 0x0000001f19127223 */ /* 0x040fe20000000012 */
[----:B------:R-:W-:Y:S01]  /*0d60*/  FFMA R15, R25, R15, R14 ;  /* 0x0000000f190f7223 */ /* 0x000fe2000000000e */
[----:B------:R-:W-:-:S02]  /*0d70*/  F2FP.F16.F32.PACK_AB R8, R12, R13 ;  /* 0x0000000d0c08723e */ /* 0x000fc400000000ff */
[----:B------:R-:W-:Y:S02]  /*0d80*/  F2FP.F16.F32.PACK_AB R10, R11, R10 ;  /* 0x0000000a0b0a723e */ /* 0x000fe400000000ff */
[----:B------:R-:W-:Y:S02]  /*0d90*/  F2FP.F16.F32.PACK_AB R9, R17, R16 ;  /* 0x000000101109723e */ /* 0x000fe400000000ff */
[----:B------:R-:W-:-:S05]  /*0da0*/  F2FP.F16.F32.PACK_AB R11, R15, R18 ;  /* 0x000000120f0b723e */ /* 0x000fca00000000ff */
[----:B------:R1:W-:Y:S01]  /*0db0*/  @!P1 STG.E.128 desc[UR6][R6.64], R8 ;  /* 0x0000000806009986 */ /* 0x0003e2000c101d06 */
[----:B------:R-:W-:Y:S05]  /*0dc0*/  @!P0 BRA `(.L_x_1) ;  /* 0xfffffff800c88947 */ /* 0x000fea000383ffff */
[----:B------:R-:W-:Y:S05]  /*0dd0*/  EXIT ;  /* 0x000000000000794d */ /* 0x000fea0003800000 */
.L_x_2:
[----:B------:R-:W-:-:S00]  /*0de0*/  BRA `(.L_x_2) ;  /* 0xfffffffc00fc7947 */ /* 0x000fc0000383ffff */
[----:B------:R-:W-:-:S00]  /*0df0*/  NOP ;  /* 0x0000000000007918 */ /* 0x000fc00000000000 */
        /* <DEDUP_REMOVED lines=8> */
.L_x_3:


//--------------------- .nv.shared.triton_red_fused__to_copy_add_div_mul_pow_sum_2 --------------------------
	.section	.nv.shared.triton_red_fused__to_copy_add_div_mul_pow_sum_2,"aw",@nobits
	.sectionflags	@""
	.align	16
	.zero		1024


//--------------------- .nv.constant0.triton_red_fused__to_copy_add_div_mul_pow_sum_2 --------------------------
	.section	.nv.constant0.triton_red_fused__to_copy_add_div_mul_pow_sum_2,"a",@progbits
	.sectionflags	@""
	.align	4
.nv.constant0.triton_red_fused__to_copy_add_div_mul_pow_sum_2:
	.zero		576
